	.headerflags	@"EF_CUDA_TEXMODE_UNIFIED EF_CUDA_64BIT_ADDRESS EF_CUDA_ACCELERATORS EF_CUDA_SM90 EF_CUDA_VIRTUAL_SM(EF_CUDA_SM90)"
	.elftype	@"ET_EXEC"


//--------------------- .nv.info                  --------------------------
	.section	.nv.info,"",@"SHT_CUDA_INFO"
	.align	4


	//----- nvinfo : EIATTR_REGCOUNT
	.align		4
        /*0000*/ 	.byte	0x04, 0x2f
        /*0002*/ 	.short	(.L_1 - .L_0)
	.align		4
.L_0:
        /*0004*/ 	.word	index@(triton_poi_fused_cat_36)
        /*0008*/ 	.word	0x00000016


	//----- nvinfo : EIATTR_MIN_STACK_SIZE
	.align		4
.L_1:
        /*000c*/ 	.byte	0x04, 0x12
        /*000e*/ 	.short	(.L_3 - .L_2)
	.align		4
.L_2:
        /*0010*/ 	.word	index@(triton_poi_fused_cat_36)
        /*0014*/ 	.word	0x00000000


	//----- nvinfo : EIATTR_FRAME_SIZE
	.align		4
.L_3:
        /*0018*/ 	.byte	0x04, 0x11
        /*001a*/ 	.short	(.L_5 - .L_4)
	.align		4
.L_4:
        /*001c*/ 	.word	index@(triton_poi_fused_cat_36)
        /*0020*/ 	.word	0x00000000


	//----- nvinfo : EIATTR_MIN_STACK_SIZE
	.align		4
.L_5:
        /*0024*/ 	.byte	0x04, 0x12
        /*0026*/ 	.short	(.L_7 - .L_6)
	.align		4
.L_6:
        /*0028*/ 	.word	index@(triton_poi_fused_cat_36)
        /*002c*/ 	.word	0x00000000
.L_7:


//--------------------- .nv.info.triton_poi_fused_cat_36 --------------------------
	.section	.nv.info.triton_poi_fused_cat_36,"",@"SHT_CUDA_INFO"
	.sectionflags	@""
	.align	4


	//----- nvinfo : EIATTR_CUDA_API_VERSION
	.align		4
        /*0000*/ 	.byte	0x04, 0x37
        /*0002*/ 	.short	(.L_9 - .L_8)
.L_8:
        /*0004*/ 	.word	0x0000007c


	//----- nvinfo : EIATTR_KPARAM_INFO
	.align		4
.L_9:
        /*0008*/ 	.byte	0x04, 0x17
        /*000a*/ 	.short	(.L_11 - .L_10)
.L_10:
        /*000c*/ 	.word	0x00000000
        /*0010*/ 	.short	0x0003
        /*0012*/ 	.short	0x0018
        /*0014*/ 	.byte	0x00, 0xf0, 0x11, 0x00


	//----- nvinfo : EIATTR_KPARAM_INFO
	.align		4
.L_11:
        /*0018*/ 	.byte	0x04, 0x17
        /*001a*/ 	.short	(.L_13 - .L_12)
.L_12:
        /*001c*/ 	.word	0x00000000
        /*0020*/ 	.short	0x0002
        /*0022*/ 	.short	0x0010
        /*0024*/ 	.byte	0x00, 0xf4, 0x21, 0x00


	//----- nvinfo : EIATTR_KPARAM_INFO
	.align		4
.L_13:
        /*0028*/ 	.byte	0x04, 0x17
        /*002a*/ 	.short	(.L_15 - .L_14)
.L_14:
        /*002c*/ 	.word	0x00000000
        /*0030*/ 	.short	0x0001
        /*0032*/ 	.short	0x0008
        /*0034*/ 	.byte	0x00, 0xf4, 0x21, 0x00


	//----- nvinfo : EIATTR_KPARAM_INFO
	.align		4
.L_15:
        /*0038*/ 	.byte	0x04, 0x17
        /*003a*/ 	.short	(.L_17 - .L_16)
.L_16:
        /*003c*/ 	.word	0x00000000
        /*0040*/ 	.short	0x0000
        /*0042*/ 	.short	0x0000
        /*0044*/ 	.byte	0x00, 0xf4, 0x21, 0x00


	//----- nvinfo : EIATTR_SPARSE_MMA_MASK
	.align		4
.L_17:
        /*0048*/ 	.byte	0x03, 0x50
        /*004a*/ 	.short	0x0000


	//----- nvinfo : EIATTR_MAXREG_COUNT
	.align		4
        /*004c*/ 	.byte	0x03, 0x1b
        /*004e*/ 	.short	0x00ff


	//----- nvinfo : EIATTR_EXIT_INSTR_OFFSETS
	.align		4
        /*0050*/ 	.byte	0x04, 0x1c
        /*0052*/ 	.short	(.L_19 - .L_18)


	//   ....[0]....
.L_18:
        /*0054*/ 	.word	0x000006e0


	//   ....[1]....
        /*0058*/ 	.word	0x00000700


	//----- nvinfo : EIATTR_REQNTID
	.align		4
.L_19:
        /*005c*/ 	.byte	0x04, 0x10
        /*005e*/ 	.short	(.L_21 - .L_20)
.L_20:
        /*0060*/ 	.word	0x00000080
        /*0064*/ 	.word	0x00000001
        /*0068*/ 	.word	0x00000001


	//----- nvinfo : EIATTR_CBANK_PARAM_SIZE
	.align		4
.L_21:
        /*006c*/ 	.byte	0x03, 0x19
        /*006e*/ 	.short	0x001c


	//----- nvinfo : EIATTR_PARAM_CBANK
	.align		4
        /*0070*/ 	.byte	0x04, 0x0a
        /*0072*/ 	.short	(.L_23 - .L_22)
	.align		4
.L_22:
        /*0074*/ 	.word	index@(.nv.constant0.triton_poi_fused_cat_36)
        /*0078*/ 	.short	0x0210
        /*007a*/ 	.short	0x001c


	//----- nvinfo : EIATTR_SW_WAR
	.align		4
.L_23:
        /*007c*/ 	.byte	0x04, 0x36
        /*007e*/ 	.short	(.L_25 - .L_24)
.L_24:
        /*0080*/ 	.word	0x00000008
.L_25:


//--------------------- .nv.callgraph             --------------------------
	.section	.nv.callgraph,"",@"SHT_CUDA_CALLGRAPH"
	.align	4
	.sectionentsize	8
	.align		4
        /*0000*/ 	.word	0x00000000
	.align		4
        /*0004*/ 	.word	0xffffffff
	.align		4
        /*0008*/ 	.word	0x00000000
	.align		4
        /*000c*/ 	.word	0xfffffffe
	.align		4
        /*0010*/ 	.word	0x00000000
	.align		4
        /*0014*/ 	.word	0xfffffffd
	.align		4
        /*0018*/ 	.word	0x00000000
	.align		4
        /*001c*/ 	.word	0xfffffffc


//--------------------- .text.triton_poi_fused_cat_36 --------------------------
	.section	.text.triton_poi_fused_cat_36,"ax",@progbits
	.align	128
        .global         triton_poi_fused_cat_36
        .type           triton_poi_fused_cat_36,@function
        .size           triton_poi_fused_cat_36,(.L_x_1 - triton_poi_fused_cat_36)
        .other          triton_poi_fused_cat_36,@"STO_CUDA_ENTRY STV_DEFAULT"
triton_poi_fused_cat_36:
.text.triton_poi_fused_cat_36:
[----:B------:R-:W0:Y:S01]  /*0000*/  LDC R1, c[0x0][0x28] ;  /* 0x00000a00ff017b82 */ /* 0x000e220000000800 */
[----:B------:R-:W1:Y:S01]  /*0010*/  S2R R0, SR_TID.X ;  /* 0x0000000000007919 */ /* 0x000e620000002100 */
[----:B------:R-:W-:Y:S01]  /*0020*/  ULDC.64 UR4, c[0x0][0x218] ;  /* 0x0000860000047ab9 */ /* 0x000fe20000000a00 */
[----:B------:R-:W-:Y:S01]  /*0030*/  ULDC.64 UR6, c[0x0][0x210] ;  /* 0x0000840000067ab9 */ /* 0x000fe20000000a00 */
[----:B------:R-:W2:Y:S01]  /*0040*/  S2R R3, SR_CTAID.X ;  /* 0x0000000000037919 */ /* 0x000ea20000002500 */
[----:B-1----:R-:W-:-:S05]  /*0050*/  IMAD.SHL.U32 R0, R0, 0x2, RZ ;  /* 0x0000000200007824 */ /* 0x002fca00078e00ff */
[----:B------:R-:W-:-:S05]  /*0060*/  LOP3.LUT R0, R0, 0xfe, RZ, 0xc0, !PT ;  /* 0x000000fe00007812 */ /* 0x000fca00078ec0ff */
[----:B--2---:R-:W-:-:S04]  /*0070*/  IMAD R0, R3, 0x100, R0 ;  /* 0x0000010003007824 */ /* 0x004fc800078e0200 */
[----:B------:R-:W-:-:S05]  /*0080*/  IMAD.HI R8, R0, 0x2aaaaaab, RZ ;  /* 0x2aaaaaab00087827 */ /* 0x000fca00078e02ff */
[----:B------:R-:W-:-:S04]  /*0090*/  SHF.R.U32.HI R9, RZ, 0x1f, R8 ;  /* 0x0000001fff097819 */ /* 0x000fc80000011608 */
[----:B------:R-:W-:-:S05]  /*00a0*/  LEA.HI.SX32 R11, R8, R9, 0x1a ;  /* 0x00000009080b7211 */ /* 0x000fca00078fd2ff */
[C---:B------:R-:W-:Y:S02]  /*00b0*/  IMAD R6, R11.reuse, -0x180, R0 ;  /* 0xfffffe800b067824 */ /* 0x040fe400078e0200 */
[----:B------:R-:W-:-:S03]  /*00c0*/  IMAD.SHL.U32 R3, R11, 0x80, RZ ;  /* 0x000000800b037824 */ /* 0x000fc600078e00ff */
[----:B------:R-:W-:Y:S02]  /*00d0*/  ISETP.GT.AND P3, PT, R6, 0xff, PT ;  /* 0x000000ff0600780c */ /* 0x000fe40003f64270 */
[----:B------:R-:W-:Y:S02]  /*00e0*/  SHF.R.S32.HI R2, RZ, 0x1f, R6 ;  /* 0x0000001fff027819 */ /* 0x000fe40000011406 */
[----:B------:R-:W-:Y:S02]  /*00f0*/  IADD3 R5, P0, R6, R3, RZ ;  /* 0x0000000306057210 */ /* 0x000fe40007f1e0ff */
[----:B------:R-:W-:Y:S02]  /*0100*/  ISETP.LT.AND P5, PT, R0, 0x1800, P3 ;  /* 0x000018000000780c */ /* 0x000fe40001fa1270 */
[----:B------:R-:W-:Y:S02]  /*0110*/  LEA.HI.X.SX32 R10, R3, R2, 0x1, P0 ;  /* 0x00000002030a7211 */ /* 0x000fe400000f0eff */
[----:B------:R-:W-:-:S02]  /*0120*/  CS2R R2, SRZ ;  /* 0x0000000000027805 */ /* 0x000fc4000001ff00 */
[----:B------:R-:W-:-:S04]  /*0130*/  LEA R4, P0, R5, UR4, 0x2 ;  /* 0x0000000405047c11 */ /* 0x000fc8000f8010ff */
[----:B------:R-:W-:Y:S01]  /*0140*/  LEA.HI.X R5, R5, UR5, R10, 0x2, P0 ;  /* 0x0000000505057c11 */ /* 0x000fe200080f140a */
[----:B------:R-:W-:-:S04]  /*0150*/  ULDC.64 UR4, c[0x0][0x208] ;  /* 0x0000820000047ab9 */ /* 0x000fc80000000a00 */
[----:B------:R1:W2:Y:S01]  /*0160*/  @P5 LDG.E.EL.64 R2, desc[UR4][R4.64+-0x400] ;  /* 0xfffc000404025981 */ /* 0x0002a2000c2e1b00 */
[----:B------:R-:W-:Y:S01]  /*0170*/  VIADD R7, R0, 0x1 ;  /* 0x0000000100077836 */ /* 0x000fe20000000000 */
[----:B------:R-:W-:Y:S02]  /*0180*/  LEA.HI R12, R11, R11, RZ, 0x2 ;  /* 0x0000000b0b0c7211 */ /* 0x000fe400078f10ff */
[----:B------:R-:W-:Y:S01]  /*0190*/  LEA.HI R8, R8, R9, RZ, 0x18 ;  /* 0x0000000908087211 */ /* 0x000fe200078fc0ff */
[----:B------:R-:W-:Y:S01]  /*01a0*/  IMAD.HI R10, R7, 0x2aaaaaab, RZ ;  /* 0x2aaaaaab070a7827 */ /* 0x000fe200078e02ff */
[----:B------:R-:W-:Y:S02]  /*01b0*/  LOP3.LUT R12, R12, 0xfffffffc, RZ, 0xc0, !PT ;  /* 0xfffffffc0c0c7812 */ /* 0x000fe400078ec0ff */
[----:B------:R-:W-:Y:S02]  /*01c0*/  LOP3.LUT R9, R6, 0xffffff80, RZ, 0xc0, !PT ;  /* 0xffffff8006097812 */ /* 0x000fe400078ec0ff */
[----:B------:R-:W-:Y:S01]  /*01d0*/  SHF.R.U32.HI R13, RZ, 0x1f, R10 ;  /* 0x0000001fff0d7819 */ /* 0x000fe2000001160a */
[----:B------:R-:W-:Y:S01]  /*01e0*/  IMAD.IADD R12, R11, 0x1, -R12 ;  /* 0x000000010b0c7824 */ /* 0x000fe200078e0a0c */
[----:B------:R-:W-:Y:S01]  /*01f0*/  ISETP.NE.AND P0, PT, R9, 0x80, PT ;  /* 0x000000800900780c */ /* 0x000fe20003f05270 */
[----:B-1----:R-:W1:Y:S01]  /*0200*/  LDC.64 R4, c[0x0][0x210] ;  /* 0x00008400ff047b82 */ /* 0x002e620000000a00 */
[----:B------:R-:W-:-:S02]  /*0210*/  LEA.HI R10, R10, R13, RZ, 0x1a ;  /* 0x0000000d0a0a7211 */ /* 0x000fc400078fd0ff */
[----:B------:R-:W-:-:S03]  /*0220*/  SHF.R.S32.HI R13, RZ, 0x1f, R12 ;  /* 0x0000001fff0d7819 */ /* 0x000fc6000001140c */
[----:B------:R-:W-:Y:S02]  /*0230*/  IMAD R10, R10, -0x180, R7 ;  /* 0xfffffe800a0a7824 */ /* 0x000fe400078e0207 */
[----:B------:R-:W-:Y:S01]  /*0240*/  IMAD.SHL.U32 R7, R8, 0x400, RZ ;  /* 0x0000040008077824 */ /* 0x000fe200078e00ff */
[----:B------:R-:W-:-:S03]  /*0250*/  LEA R8, R6, 0xfffffc00, 0x2 ;  /* 0xfffffc0006087811 */ /* 0x000fc600078e10ff */
[--C-:B------:R-:W-:Y:S01]  /*0260*/  IMAD R9, R10, 0x4, R7.reuse ;  /* 0x000000040a097824 */ /* 0x100fe200078e0207 */
[----:B------:R-:W-:Y:S02]  /*0270*/  SHF.R.S32.HI R10, RZ, 0x1f, R8 ;  /* 0x0000001fff0a7819 */ /* 0x000fe40000011408 */
[----:B------:R-:W-:Y:S01]  /*0280*/  IADD3 R16, P1, P2, R8, R12, R7 ;  /* 0x0000000c08107210 */ /* 0x000fe20007a3e007 */
[C---:B------:R-:W-:Y:S01]  /*0290*/  VIADD R8, R12.reuse, 0x200 ;  /* 0x000002000c087836 */ /* 0x040fe20000000000 */
[--C-:B------:R-:W-:Y:S01]  /*02a0*/  SHF.R.S32.HI R15, RZ, 0x1f, R9.reuse ;  /* 0x0000001fff0f7819 */ /* 0x100fe20000011409 */
[C---:B------:R-:W-:Y:S01]  /*02b0*/  IMAD.IADD R17, R12.reuse, 0x1, R9 ;  /* 0x000000010c117824 */ /* 0x040fe200078e0209 */
[--C-:B------:R-:W-:Y:S01]  /*02c0*/  SHF.R.S32.HI R11, RZ, 0x1f, R7.reuse ;  /* 0x0000001fff0b7819 */ /* 0x100fe20000011407 */
[----:B------:R-:W-:Y:S01]  /*02d0*/  IMAD.IADD R7, R12, 0x1, R7 ;  /* 0x000000010c077824 */ /* 0x000fe200078e0207 */
[----:B------:R-:W-:Y:S02]  /*02e0*/  IADD3 R14, P4, R9, R8, RZ ;  /* 0x00000008090e7210 */ /* 0x000fe40007f9e0ff */
[----:B------:R-:W-:-:S02]  /*02f0*/  IADD3.X R11, R10, R13, R11, P1, P2 ;  /* 0x0000000d0a0b7210 */ /* 0x000fc40000fe440b */
[----:B------:R-:W-:Y:S01]  /*0300*/  LEA.HI.X.SX32 R9, R8, R15, 0x1, P4 ;  /* 0x0000000f08097211 */ /* 0x000fe200020f0eff */
[----:B------:R-:W-:Y:S01]  /*0310*/  IMAD R15, R6, 0x4, R7 ;  /* 0x00000004060f7824 */ /* 0x000fe200078e0207 */
[----:B------:R-:W-:Y:S02]  /*0320*/  LEA R12, P4, R14, UR6, 0x2 ;  /* 0x000000060e0c7c11 */ /* 0x000fe4000f8810ff */
[----:B------:R-:W-:Y:S02]  /*0330*/  LEA R10, P2, R16, UR6, 0x2 ;  /* 0x00000006100a7c11 */ /* 0x000fe4000f8410ff */
[----:B------:R-:W-:Y:S02]  /*0340*/  LEA.HI.X R13, R14, UR7, R9, 0x2, P4 ;  /* 0x000000070e0d7c11 */ /* 0x000fe4000a0f1409 */
[----:B------:R-:W-:Y:S02]  /*0350*/  ISETP.LT.AND P4, PT, R0, 0x1800, !P0 ;  /* 0x000018000000780c */ /* 0x000fe40004781270 */
[----:B------:R-:W-:-:S02]  /*0360*/  CS2R R8, SRZ ;  /* 0x0000000000087805 */ /* 0x000fc4000001ff00 */
[----:B------:R-:W-:Y:S02]  /*0370*/  ISETP.GE.AND P1, PT, R6, 0x80, PT ;  /* 0x000000800600780c */ /* 0x000fe40003f26270 */
[----:B------:R-:W-:Y:S02]  /*0380*/  CS2R R6, SRZ ;  /* 0x0000000000067805 */ /* 0x000fe4000001ff00 */
[----:B------:R-:W-:Y:S01]  /*0390*/  LEA.HI.X R11, R16, UR7, R11, 0x2, P2 ;  /* 0x00000007100b7c11 */ /* 0x000fe200090f140b */
[----:B-1----:R-:W-:Y:S01]  /*03a0*/  IMAD.WIDE R16, R17, 0x4, R4 ;  /* 0x0000000411107825 */ /* 0x002fe200078e0204 */
[----:B------:R-:W-:-:S03]  /*03b0*/  ISETP.LT.AND P2, PT, R0, 0x1800, !P1 ;  /* 0x000018000000780c */ /* 0x000fc60004f41270 */
[----:B------:R-:W-:Y:S01]  /*03c0*/  IMAD.WIDE R14, R15, 0x4, R4 ;  /* 0x000000040f0e7825 */ /* 0x000fe200078e0204 */
[----:B------:R-:W3:Y:S04]  /*03d0*/  @P5 LDG.E.EL R6, desc[UR4][R10.64+0x800] ;  /* 0x000800040a065981 */ /* 0x000ee8000c2e1900 */
[----:B------:R-:W4:Y:S01]  /*03e0*/  @P5 LDG.E.EL R7, desc[UR4][R12.64+-0x1000] ;  /* 0xfff000040c075981 */ /* 0x000f22000c2e1900 */
[----:B------:R-:W-:-:S03]  /*03f0*/  CS2R R4, SRZ ;  /* 0x0000000000047805 */ /* 0x000fc6000001ff00 */
[----:B------:R-:W5:Y:S04]  /*0400*/  @P4 LDG.E.EL R9, desc[UR4][R14.64] ;  /* 0x000000040e094981 */ /* 0x000f68000c2e1900 */
[----:B------:R-:W4:Y:S04]  /*0410*/  @P4 LDG.E.EL R8, desc[UR4][R16.64] ;  /* 0x0000000410084981 */ /* 0x000f28000c2e1900 */
[----:B------:R-:W4:Y:S04]  /*0420*/  @P2 LDG.E.EL R5, desc[UR4][R14.64] ;  /* 0x000000040e052981 */ /* 0x000f28000c2e1900 */
[----:B------:R1:W4:Y:S02]  /*0430*/  @P2 LDG.E.EL R4, desc[UR4][R16.64] ;  /* 0x0000000410042981 */ /* 0x000324000c2e1900 */
[----:B01----:R-:W-:Y:S01]  /*0440*/  IMAD.MOV.U32 R17, RZ, RZ, 0x3e800000 ;  /* 0x3e800000ff117424 */ /* 0x003fe200078e00ff */
[----:B--2---:R-:W-:-:S02]  /*0450*/  SEL R10, R2, RZ, P5 ;  /* 0x000000ff020a7207 */ /* 0x004fc40002800000 */
[----:B------:R-:W-:-:S03]  /*0460*/  SEL R11, R3, RZ, P5 ;  /* 0x000000ff030b7207 */ /* 0x000fc60002800000 */
[----:B------:R-:W-:-:S04]  /*0470*/  FADD R2, RZ, -R10 ;  /* 0x8000000aff027221 */ /* 0x000fc80000000000 */
[----:B------:R-:W-:Y:S01]  /*0480*/  FMUL R12, R2, 1.4426950216293334961 ;  /* 0x3fb8aa3b020c7820 */ /* 0x000fe20000400000 */
[----:B------:R-:W-:-:S04]  /*0490*/  FADD R2, RZ, -R11 ;  /* 0x8000000bff027221 */ /* 0x000fc80000000000 */
[----:B------:R-:W-:Y:S01]  /*04a0*/  FSETP.GEU.AND P6, PT, R12, -126, PT ;  /* 0xc2fc00000c00780b */ /* 0x000fe20003fce000 */
[----:B------:R-:W-:-:S12]  /*04b0*/  FMUL R2, R2, 1.4426950216293334961 ;  /* 0x3fb8aa3b02027820 */ /* 0x000fd80000400000 */
[----:B------:R-:W-:-:S04]  /*04c0*/  @!P6 FMUL R12, R12, 0.5 ;  /* 0x3f0000000c0ce820 */ /* 0x000fc80000400000 */
[----:B------:R-:W0:Y:S02]  /*04d0*/  MUFU.EX2 R13, R12 ;  /* 0x0000000c000d7308 */ /* 0x000e240000000800 */
[----:B0-----:R-:W-:Y:S01]  /*04e0*/  @!P6 FMUL R13, R13, R13 ;  /* 0x0000000d0d0de220 */ /* 0x001fe20000400000 */
[----:B------:R-:W-:-:S03]  /*04f0*/  FSETP.GEU.AND P6, PT, R2, -126, PT ;  /* 0xc2fc00000200780b */ /* 0x000fc60003fce000 */
[----:B------:R-:W-:Y:S01]  /*0500*/  FADD R13, R13, 1 ;  /* 0x3f8000000d0d7421 */ /* 0x000fe20000000000 */
[----:B---3--:R-:W-:-:S09]  /*0510*/  SEL R19, R6, RZ, P5 ;  /* 0x000000ff06137207 */ /* 0x008fd20002800000 */
[----:B------:R-:W-:-:S04]  /*0520*/  @!P6 FMUL R2, R2, 0.5 ;  /* 0x3f0000000202e820 */ /* 0x000fc80000400000 */
[----:B------:R-:W0:Y:S01]  /*0530*/  MUFU.EX2 R3, R2 ;  /* 0x0000000200037308 */ /* 0x000e220000000800 */
[----:B-----5:R-:W-:Y:S02]  /*0540*/  SEL R9, R9, RZ, P4 ;  /* 0x000000ff09097207 */ /* 0x020fe40002000000 */
[----:B----4-:R-:W-:Y:S02]  /*0550*/  SEL R8, R8, RZ, P4 ;  /* 0x000000ff08087207 */ /* 0x010fe40002000000 */
[----:B------:R-:W-:Y:S01]  /*0560*/  ISETP.GE.AND P4, PT, R0, 0x1800, PT ;  /* 0x000018000000780c */ /* 0x000fe20003f86270 */
[----:B0-----:R-:W-:Y:S01]  /*0570*/  @!P6 FMUL R3, R3, R3 ;  /* 0x000000030303e220 */ /* 0x001fe20000400000 */
[----:B------:R-:W-:-:S03]  /*0580*/  FSETP.GT.AND P6, PT, R13, 8.50705917302346158658e+37, PT ;  /* 0x7e8000000d00780b */ /* 0x000fc60003fc4000 */
[----:B------:R-:W-:Y:S01]  /*0590*/  FADD R12, R3, 1 ;  /* 0x3f800000030c7421 */ /* 0x000fe20000000000 */
[----:B------:R-:W-:Y:S01]  /*05a0*/  FSEL R14, R17, 1, P6 ;  /* 0x3f800000110e7808 */ /* 0x000fe20003000000 */
[----:B------:R-:W0:Y:S08]  /*05b0*/  LDC.64 R2, c[0x0][0x220] ;  /* 0x00008800ff027b82 */ /* 0x000e300000000a00 */
[----:B------:R-:W-:Y:S01]  /*05c0*/  @P6 FMUL R13, R13, 0.25 ;  /* 0x3e8000000d0d6820 */ /* 0x000fe20000400000 */
[----:B------:R-:W-:-:S04]  /*05d0*/  FSETP.GT.AND P6, PT, R12, 8.50705917302346158658e+37, PT ;  /* 0x7e8000000c00780b */ /* 0x000fc80003fc4000 */
[----:B------:R-:W-:Y:S01]  /*05e0*/  FSEL R17, R17, 1, P6 ;  /* 0x3f80000011117808 */ /* 0x000fe20003000000 */
[----:B------:R-:W1:Y:S08]  /*05f0*/  MUFU.RCP R13, R13 ;  /* 0x0000000d000d7308 */ /* 0x000e700000001000 */
[----:B------:R-:W-:Y:S01]  /*0600*/  @P6 FMUL R12, R12, 0.25 ;  /* 0x3e8000000c0c6820 */ /* 0x000fe20000400000 */
[----:B0-----:R-:W-:-:S05]  /*0610*/  IMAD.WIDE R2, R0, 0x4, R2 ;  /* 0x0000000400027825 */ /* 0x001fca00078e0202 */
[----:B------:R-:W0:Y:S01]  /*0620*/  MUFU.RCP R12, R12 ;  /* 0x0000000c000c7308 */ /* 0x000e220000001000 */
[----:B-1----:R-:W-:Y:S01]  /*0630*/  FMUL R15, R13, R14 ;  /* 0x0000000e0d0f7220 */ /* 0x002fe20000400000 */
[----:B------:R-:W-:-:S03]  /*0640*/  SEL R14, R7, RZ, P5 ;  /* 0x000000ff070e7207 */ /* 0x000fc60002800000 */
[----:B------:R-:W-:-:S05]  /*0650*/  FFMA R15, R10, R15, R19 ;  /* 0x0000000f0a0f7223 */ /* 0x000fca0000000013 */
[----:B------:R-:W-:Y:S01]  /*0660*/  @P0 SEL R9, R15, RZ, P3 ;  /* 0x000000ff0f090207 */ /* 0x000fe20001800000 */
[----:B0-----:R-:W-:-:S04]  /*0670*/  FMUL R6, R12, R17 ;  /* 0x000000110c067220 */ /* 0x001fc80000400000 */
[----:B------:R-:W-:-:S05]  /*0680*/  FFMA R6, R11, R6, R14 ;  /* 0x000000060b067223 */ /* 0x000fca000000000e */
[----:B------:R-:W-:Y:S02]  /*0690*/  @P0 SEL R8, R6, RZ, P3 ;  /* 0x000000ff06080207 */ /* 0x000fe40001800000 */
[----:B------:R-:W-:Y:S02]  /*06a0*/  SEL R6, R5, RZ, P2 ;  /* 0x000000ff05067207 */ /* 0x000fe40001000000 */
[----:B------:R-:W-:Y:S02]  /*06b0*/  SEL R5, R4, RZ, P2 ;  /* 0x000000ff04057207 */ /* 0x000fe40001000000 */
[----:B------:R-:W-:Y:S02]  /*06c0*/  SEL R4, R6, R9, !P1 ;  /* 0x0000000906047207 */ /* 0x000fe40004800000 */
[----:B------:R-:W-:Y:S01]  /*06d0*/  SEL R5, R5, R8, !P1 ;  /* 0x0000000805057207 */ /* 0x000fe20004800000 */
[----:B------:R-:W-:Y:S06]  /*06e0*/  @P4 EXIT ;  /* 0x000000000000494d */ /* 0x000fec0003800000 */
[----:B------:R-:W-:Y:S01]  /*06f0*/  STG.E.64 desc[UR4][R2.64], R4 ;  /* 0x0000000402007986 */ /* 0x000fe2000c101b04 */
[----:B------:R-:W-:Y:S05]  /*0700*/  EXIT ;  /* 0x000000000000794d */ /* 0x000fea0003800000 */
.L_x_0:
[----:B------:R-:W-:-:S00]  /*0710*/  BRA `(.L_x_0) ;  /* 0xfffffffc00fc7947 */ /* 0x000fc0000383ffff */
[----:B------:R-:W-:-:S00]  /*0720*/  NOP ;  /* 0x0000000000007918 */ /* 0x000fc00000000000 */
        /* <DEDUP_REMOVED lines=13> */
.L_x_1:


//--------------------- .nv.constant0.triton_poi_fused_cat_36 --------------------------
	.section	.nv.constant0.triton_poi_fused_cat_36,"a",@progbits
	.sectionflags	@""
	.align	4
.nv.constant0.triton_poi_fused_cat_36:
	.zero		556
